//
// Generated by NVIDIA NVVM Compiler
//
// Compiler Build ID: CL-36424714
// Cuda compilation tools, release 13.0, V13.0.88
// Based on NVVM 20.0.0
//

.version 9.0
.target sm_100
.address_size 64

	// .globl	default_function_kernel

.visible .entry default_function_kernel(
	.param .u64 .ptr .align 1 default_function_kernel_param_0,
	.param .u64 .ptr .align 1 default_function_kernel_param_1
)
{
	.reg .pred 	%p<4>;
	.reg .b32 	%r<2>;
	.reg .b32 	%f<26>;
	.reg .b64 	%rd<8>;

	ld.param.u64 	%rd1, [default_function_kernel_param_0];
	ld.param.u64 	%rd2, [default_function_kernel_param_1];
	cvta.to.global.u64 	%rd3, %rd1;
	cvta.to.global.u64 	%rd4, %rd2;
	mov.u32 	%r1, %ctaid.x;
	mul.wide.u32 	%rd5, %r1, 4;
	add.s64 	%rd6, %rd4, %rd5;
	ld.global.nc.f32 	%f1, [%rd6];
	abs.f32 	%f2, %f1;
	fma.rn.f32 	%f3, %f2, 0fBF000000, 0f3F000000;
	rsqrt.approx.ftz.f32 	%f4, %f3;
	mul.f32 	%f5, %f4, %f3;
	mul.f32 	%f6, %f4, 0fBF000000;
	fma.rn.f32 	%f7, %f5, %f6, 0f3F000000;
	fma.rn.f32 	%f8, %f5, %f7, %f5;
	setp.eq.f32 	%p1, %f2, 0f3F800000;
	selp.f32 	%f9, 0f00000000, %f8, %p1;
	setp.gt.f32 	%p2, %f2, 0f3F0F5C29;
	selp.f32 	%f10, %f9, %f2, %p2;
	copysign.f32 	%f11, %f1, %f10;
	mul.f32 	%f12, %f11, %f11;
	fma.rn.f32 	%f13, %f12, 0f3D10ECEF, 0f3C8B1ABB;
	fma.rn.f32 	%f14, %f13, %f12, 0f3CFC028C;
	fma.rn.f32 	%f15, %f14, %f12, 0f3D372139;
	fma.rn.f32 	%f16, %f15, %f12, 0f3D9993DB;
	fma.rn.f32 	%f17, %f16, %f12, 0f3E2AAAC6;
	mul.f32 	%f18, %f12, %f17;
	fma.rn.f32 	%f19, %f18, %f11, %f11;
	neg.f32 	%f20, %f19;
	selp.f32 	%f21, %f19, %f20, %p2;
	fma.rn.f32 	%f22, 0f3F6EE581, 0f3FD774EB, %f21;
	setp.gt.f32 	%p3, %f1, 0f3F0F5C29;
	selp.f32 	%f23, %f19, %f22, %p3;
	add.f32 	%f24, %f23, %f23;
	selp.f32 	%f25, %f24, %f23, %p2;
	add.s64 	%rd7, %rd3, %rd5;
	st.global.f32 	[%rd7], %f25;
	ret;

}
	// .globl	default_function_kernel_1
.visible .entry default_function_kernel_1(
	.param .u64 .ptr .align 1 default_function_kernel_1_param_0,
	.param .u64 .ptr .align 1 default_function_kernel_1_param_1
)
.maxntid 12
{
	.reg .b32 	%r<4>;
	.reg .b32 	%f<6>;
	.reg .b64 	%rd<8>;

	ld.param.u64 	%rd1, [default_function_kernel_1_param_0];
	ld.param.u64 	%rd2, [default_function_kernel_1_param_1];
	cvta.to.global.u64 	%rd3, %rd1;
	cvta.to.global.u64 	%rd4, %rd2;
	mov.u32 	%r1, %ctaid.x;
	mov.u32 	%r2, %tid.x;
	mad.lo.s32 	%r3, %r1, 12, %r2;
	mul.wide.u32 	%rd5, %r3, 4;
	add.s64 	%rd6, %rd4, %rd5;
	ld.global.nc.f32 	%f1, [%rd6];
	sin.approx.f32 	%f2, %f1;
	mul.f32 	%f3, %f2, 0f3FB8AA3B;
	ex2.approx.f32 	%f4, %f3;
	sub.f32 	%f5, %f1, %f4;
	add.s64 	%rd7, %rd3, %rd5;
	st.global.f32 	[%rd7], %f5;
	ret;

}
	// .globl	default_function_kernel_2
.visible .entry default_function_kernel_2(
	.param .u64 .ptr .align 1 default_function_kernel_2_param_0,
	.param .u64 .ptr .align 1 default_function_kernel_2_param_1
)
.maxntid 32
{
	.reg .pred 	%p<2>;
	.reg .b32 	%r<8>;
	.reg .b32 	%f<4>;
	.reg .b64 	%rd<8>;

	ld.param.u64 	%rd1, [default_function_kernel_2_param_0];
	ld.param.u64 	%rd2, [default_function_kernel_2_param_1];
	mov.u32 	%r1, %ctaid.x;
	shl.b32 	%r3, %r1, 2;
	mov.u32 	%r2, %tid.x;
	shr.u32 	%r4, %r2, 3;
	or.b32  	%r5, %r3, %r4;
	setp.gt.u32 	%p1, %r5, 8;
	@%p1 bra 	$L__BB2_2;
	cvta.to.global.u64 	%rd3, %rd2;
	cvta.to.global.u64 	%rd4, %rd1;
	shl.b32 	%r6, %r1, 5;
	or.b32  	%r7, %r6, %r2;
	mul.wide.u32 	%rd5, %r7, 4;
	add.s64 	%rd6, %rd3, %rd5;
	ld.global.nc.f32 	%f1, [%rd6];
	sin.approx.f32 	%f2, %f1;
	sin.approx.f32 	%f3, %f2;
	add.s64 	%rd7, %rd4, %rd5;
	st.global.f32 	[%rd7], %f3;
$L__BB2_2:
	ret;

}


// ===== COMPILED SASS (sm_100) =====

	.target	sm_100

	.elftype	@"ET_EXEC"


//--------------------- .note.nv.tkinfo           --------------------------
	.section	.note.nv.tkinfo,"",@"SHT_NOTE"
	.sectionflags	@"SHF_NOTE_NV_TKINFO"
	.tkinfo
        /*0018*/ 	.word	0x00000002
        /*0030*/ 	.string	""
        /*0030*/ 	.string	"ptxas"
        /*0030*/ 	.string	"Cuda compilation tools, release 13.0, V13.0.88"
        /*0030*/ 	.string	"Build cuda_13.0.r13.0/compiler.36424714_0"
        /*0030*/ 	.string	"-arch sm_100 -m 64 "



//--------------------- .note.nv.cuinfo           --------------------------
	.section	.note.nv.cuinfo,"",@"SHT_NOTE"
	.sectionflags	@"SHF_NOTE_NV_CUINFO"
        /*0018*/ 	.short	0x0002
        /*001a*/ 	.short	0x0064
        /*001c*/ 	.short	0x0082
	.zero		2


//--------------------- .nv.info                  --------------------------
	.section	.nv.info,"",@"SHT_CUDA_INFO"
	.align	4


	//----- nvinfo : EIATTR_REGCOUNT
	.align		4
        /*0000*/ 	.byte	0x04, 0x2f
        /*0002*/ 	.short	(.L_1 - .L_0)
	.align		4
.L_0:
        /*0004*/ 	.word	index@(default_function_kernel)
        /*0008*/ 	.word	0x0000000c


	//----- nvinfo : EIATTR_FRAME_SIZE
	.align		4
.L_1:
        /*000c*/ 	.byte	0x04, 0x11
        /*000e*/ 	.short	(.L_3 - .L_2)
	.align		4
.L_2:
        /*0010*/ 	.word	index@(default_function_kernel)
        /*0014*/ 	.word	0x00000000


	//----- nvinfo : EIATTR_REGCOUNT
	.align		4
.L_3:
        /*0018*/ 	.byte	0x04, 0x2f
        /*001a*/ 	.short	(.L_5 - .L_4)
	.align		4
.L_4:
        /*001c*/ 	.word	index@(default_function_kernel_1)
        /*0020*/ 	.word	0x0000000c


	//----- nvinfo : EIATTR_FRAME_SIZE
	.align		4
.L_5:
        /*0024*/ 	.byte	0x04, 0x11
        /*0026*/ 	.short	(.L_7 - .L_6)
	.align		4
.L_6:
        /*0028*/ 	.word	index@(default_function_kernel_1)
        /*002c*/ 	.word	0x00000000


	//----- nvinfo : EIATTR_REGCOUNT
	.align		4
.L_7:
        /*0030*/ 	.byte	0x04, 0x2f
        /*0032*/ 	.short	(.L_9 - .L_8)
	.align		4
.L_8:
        /*0034*/ 	.word	index@(default_function_kernel_2)
        /*0038*/ 	.word	0x0000000c


	//----- nvinfo : EIATTR_FRAME_SIZE
	.align		4
.L_9:
        /*003c*/ 	.byte	0x04, 0x11
        /*003e*/ 	.short	(.L_11 - .L_10)
	.align		4
.L_10:
        /*0040*/ 	.word	index@(default_function_kernel_2)
        /*0044*/ 	.word	0x00000000


	//----- nvinfo : EIATTR_MIN_STACK_SIZE
	.align		4
.L_11:
        /*0048*/ 	.byte	0x04, 0x12
        /*004a*/ 	.short	(.L_13 - .L_12)
	.align		4
.L_12:
        /*004c*/ 	.word	index@(default_function_kernel_2)
        /*0050*/ 	.word	0x00000000


	//----- nvinfo : EIATTR_MIN_STACK_SIZE
	.align		4
.L_13:
        /*0054*/ 	.byte	0x04, 0x12
        /*0056*/ 	.short	(.L_15 - .L_14)
	.align		4
.L_14:
        /*0058*/ 	.word	index@(default_function_kernel_1)
        /*005c*/ 	.word	0x00000000


	//----- nvinfo : EIATTR_MIN_STACK_SIZE
	.align		4
.L_15:
        /*0060*/ 	.byte	0x04, 0x12
        /*0062*/ 	.short	(.L_17 - .L_16)
	.align		4
.L_16:
        /*0064*/ 	.word	index@(default_function_kernel)
        /*0068*/ 	.word	0x00000000
.L_17:


//--------------------- .nv.compat                --------------------------
	.section	.nv.compat,"",@"SHT_CUDA_COMPAT_INFO"
	.align	4
        /*0000*/ 	.byte	0x02, 0x09, 0x00, 0x00, 0x02, 0x02, 0x01, 0x00, 0x02, 0x05, 0x05, 0x00, 0x03, 0x07, 0x01, 0x01
        /*0010*/ 	.byte	0x02, 0x03, 0x00, 0x00, 0x02, 0x06, 0x01, 0x00, 0x04, 0x0b, 0x08, 0x00, 0x01, 0x00, 0x00, 0x00
        /*0020*/ 	.byte	0x00, 0x00, 0x00, 0x00


//--------------------- .nv.info.default_function_kernel_2 --------------------------
	.section	.nv.info.default_function_kernel_2,"",@"SHT_CUDA_INFO"
	.sectionflags	@""
	.align	4


	//----- nvinfo : EIATTR_CUDA_API_VERSION
	.align		4
        /*0000*/ 	.byte	0x04, 0x37
        /*0002*/ 	.short	(.L_19 - .L_18)
.L_18:
        /*0004*/ 	.word	0x00000082


	//----- nvinfo : EIATTR_KPARAM_INFO
	.align		4
.L_19:
        /*0008*/ 	.byte	0x04, 0x17
        /*000a*/ 	.short	(.L_21 - .L_20)
.L_20:
        /*000c*/ 	.word	0x00000000
        /*0010*/ 	.short	0x0001
        /*0012*/ 	.short	0x0008
        /*0014*/ 	.byte	0x00, 0xf5, 0x21, 0x00


	//----- nvinfo : EIATTR_KPARAM_INFO
	.align		4
.L_21:
        /*0018*/ 	.byte	0x04, 0x17
        /*001a*/ 	.short	(.L_23 - .L_22)
.L_22:
        /*001c*/ 	.word	0x00000000
        /*0020*/ 	.short	0x0000
        /*0022*/ 	.short	0x0000
        /*0024*/ 	.byte	0x00, 0xf5, 0x21, 0x00


	//----- nvinfo : EIATTR_SPARSE_MMA_MASK
	.align		4
.L_23:
        /*0028*/ 	.byte	0x03, 0x50
        /*002a*/ 	.short	0x0000


	//----- nvinfo : EIATTR_MAXREG_COUNT
	.align		4
        /*002c*/ 	.byte	0x03, 0x1b
        /*002e*/ 	.short	0x00ff


	//----- nvinfo : EIATTR_MERCURY_ISA_VERSION
	.align		4
        /*0030*/ 	.byte	0x03, 0x5f
        /*0032*/ 	.short	0x0101


	//----- nvinfo : EIATTR_VRC_CTA_INIT_COUNT
	.align		4
        /*0034*/ 	.byte	0x02, 0x4a
	.zero		1
	.zero		1


	//----- nvinfo : EIATTR_EXIT_INSTR_OFFSETS
	.align		4
        /*0038*/ 	.byte	0x04, 0x1c
        /*003a*/ 	.short	(.L_25 - .L_24)


	//   ....[0]....
.L_24:
        /*003c*/ 	.word	0x00000070


	//   ....[1]....
        /*0040*/ 	.word	0x00000150


	//----- nvinfo : EIATTR_MAX_THREADS
	.align		4
.L_25:
        /*0044*/ 	.byte	0x04, 0x05
        /*0046*/ 	.short	(.L_27 - .L_26)
.L_26:
        /*0048*/ 	.word	0x00000020
        /*004c*/ 	.word	0x00000001
        /*0050*/ 	.word	0x00000001


	//----- nvinfo : EIATTR_CBANK_PARAM_SIZE
	.align		4
.L_27:
        /*0054*/ 	.byte	0x03, 0x19
        /*0056*/ 	.short	0x0010


	//----- nvinfo : EIATTR_PARAM_CBANK
	.align		4
        /*0058*/ 	.byte	0x04, 0x0a
        /*005a*/ 	.short	(.L_29 - .L_28)
	.align		4
.L_28:
        /*005c*/ 	.word	index@(.nv.constant0.default_function_kernel_2)
        /*0060*/ 	.short	0x0380
        /*0062*/ 	.short	0x0010


	//----- nvinfo : EIATTR_SW_WAR
	.align		4
.L_29:
        /*0064*/ 	.byte	0x04, 0x36
        /*0066*/ 	.short	(.L_31 - .L_30)
.L_30:
        /*0068*/ 	.word	0x00000008
.L_31:


//--------------------- .nv.info.default_function_kernel_1 --------------------------
	.section	.nv.info.default_function_kernel_1,"",@"SHT_CUDA_INFO"
	.sectionflags	@""
	.align	4


	//----- nvinfo : EIATTR_CUDA_API_VERSION
	.align		4
        /*0000*/ 	.byte	0x04, 0x37
        /*0002*/ 	.short	(.L_33 - .L_32)
.L_32:
        /*0004*/ 	.word	0x00000082


	//----- nvinfo : EIATTR_KPARAM_INFO
	.align		4
.L_33:
        /*0008*/ 	.byte	0x04, 0x17
        /*000a*/ 	.short	(.L_35 - .L_34)
.L_34:
        /*000c*/ 	.word	0x00000000
        /*0010*/ 	.short	0x0001
        /*0012*/ 	.short	0x0008
        /*0014*/ 	.byte	0x00, 0xf5, 0x21, 0x00


	//----- nvinfo : EIATTR_KPARAM_INFO
	.align		4
.L_35:
        /*0018*/ 	.byte	0x04, 0x17
        /*001a*/ 	.short	(.L_37 - .L_36)
.L_36:
        /*001c*/ 	.word	0x00000000
        /*0020*/ 	.short	0x0000
        /*0022*/ 	.short	0x0000
        /*0024*/ 	.byte	0x00, 0xf5, 0x21, 0x00


	//----- nvinfo : EIATTR_SPARSE_MMA_MASK
	.align		4
.L_37:
        /*0028*/ 	.byte	0x03, 0x50
        /*002a*/ 	.short	0x0000


	//----- nvinfo : EIATTR_MAXREG_COUNT
	.align		4
        /*002c*/ 	.byte	0x03, 0x1b
        /*002e*/ 	.short	0x00ff


	//----- nvinfo : EIATTR_MERCURY_ISA_VERSION
	.align		4
        /*0030*/ 	.byte	0x03, 0x5f
        /*0032*/ 	.short	0x0101


	//----- nvinfo : EIATTR_VRC_CTA_INIT_COUNT
	.align		4
        /*0034*/ 	.byte	0x02, 0x4a
	.zero		1
	.zero		1


	//----- nvinfo : EIATTR_EXIT_INSTR_OFFSETS
	.align		4
        /*0038*/ 	.byte	0x04, 0x1c
        /*003a*/ 	.short	(.L_39 - .L_38)


	//   ....[0]....
.L_38:
        /*003c*/ 	.word	0x00000100


	//----- nvinfo : EIATTR_MAX_THREADS
	.align		4
.L_39:
        /*0040*/ 	.byte	0x04, 0x05
        /*0042*/ 	.short	(.L_41 - .L_40)
.L_40:
        /*0044*/ 	.word	0x0000000c
        /*0048*/ 	.word	0x00000001
        /*004c*/ 	.word	0x00000001


	//----- nvinfo : EIATTR_CBANK_PARAM_SIZE
	.align		4
.L_41:
        /*0050*/ 	.byte	0x03, 0x19
        /*0052*/ 	.short	0x0010


	//----- nvinfo : EIATTR_PARAM_CBANK
	.align		4
        /*0054*/ 	.byte	0x04, 0x0a
        /*0056*/ 	.short	(.L_43 - .L_42)
	.align		4
.L_42:
        /*0058*/ 	.word	index@(.nv.constant0.default_function_kernel_1)
        /*005c*/ 	.short	0x0380
        /*005e*/ 	.short	0x0010


	//----- nvinfo : EIATTR_SW_WAR
	.align		4
.L_43:
        /*0060*/ 	.byte	0x04, 0x36
        /*0062*/ 	.short	(.L_45 - .L_44)
.L_44:
        /*0064*/ 	.word	0x00000008
.L_45:


//--------------------- .nv.info.default_function_kernel --------------------------
	.section	.nv.info.default_function_kernel,"",@"SHT_CUDA_INFO"
	.sectionflags	@""
	.align	4


	//----- nvinfo : EIATTR_CUDA_API_VERSION
	.align		4
        /*0000*/ 	.byte	0x04, 0x37
        /*0002*/ 	.short	(.L_47 - .L_46)
.L_46:
        /*0004*/ 	.word	0x00000082


	//----- nvinfo : EIATTR_KPARAM_INFO
	.align		4
.L_47:
        /*0008*/ 	.byte	0x04, 0x17
        /*000a*/ 	.short	(.L_49 - .L_48)
.L_48:
        /*000c*/ 	.word	0x00000000
        /*0010*/ 	.short	0x0001
        /*0012*/ 	.short	0x0008
        /*0014*/ 	.byte	0x00, 0xf5, 0x21, 0x00


	//----- nvinfo : EIATTR_KPARAM_INFO
	.align		4
.L_49:
        /*0018*/ 	.byte	0x04, 0x17
        /*001a*/ 	.short	(.L_51 - .L_50)
.L_50:
        /*001c*/ 	.word	0x00000000
        /*0020*/ 	.short	0x0000
        /*0022*/ 	.short	0x0000
        /*0024*/ 	.byte	0x00, 0xf5, 0x21, 0x00


	//----- nvinfo : EIATTR_SPARSE_MMA_MASK
	.align		4
.L_51:
        /*0028*/ 	.byte	0x03, 0x50
        /*002a*/ 	.short	0x0000


	//----- nvinfo : EIATTR_MAXREG_COUNT
	.align		4
        /*002c*/ 	.byte	0x03, 0x1b
        /*002e*/ 	.short	0x00ff


	//----- nvinfo : EIATTR_MERCURY_ISA_VERSION
	.align		4
        /*0030*/ 	.byte	0x03, 0x5f
        /*0032*/ 	.short	0x0101


	//----- nvinfo : EIATTR_VRC_CTA_INIT_COUNT
	.align		4
        /*0034*/ 	.byte	0x02, 0x4a
	.zero		1
	.zero		1


	//----- nvinfo : EIATTR_EXIT_INSTR_OFFSETS
	.align		4
        /*0038*/ 	.byte	0x04, 0x1c
        /*003a*/ 	.short	(.L_53 - .L_52)


	//   ....[0]....
.L_52:
        /*003c*/ 	.word	0x00000230


	//----- nvinfo : EIATTR_CBANK_PARAM_SIZE
	.align		4
.L_53:
        /*0040*/ 	.byte	0x03, 0x19
        /*0042*/ 	.short	0x0010


	//----- nvinfo : EIATTR_PARAM_CBANK
	.align		4
        /*0044*/ 	.byte	0x04, 0x0a
        /*0046*/ 	.short	(.L_55 - .L_54)
	.align		4
.L_54:
        /*0048*/ 	.word	index@(.nv.constant0.default_function_kernel)
        /*004c*/ 	.short	0x0380
        /*004e*/ 	.short	0x0010


	//----- nvinfo : EIATTR_SW_WAR
	.align		4
.L_55:
        /*0050*/ 	.byte	0x04, 0x36
        /*0052*/ 	.short	(.L_57 - .L_56)
.L_56:
        /*0054*/ 	.word	0x00000008
.L_57:


//--------------------- .nv.callgraph             --------------------------
	.section	.nv.callgraph,"",@"SHT_CUDA_CALLGRAPH"
	.align	4
	.sectionentsize	8
	.align		4
        /*0000*/ 	.word	0x00000000
	.align		4
        /*0004*/ 	.word	0xffffffff
	.align		4
        /*0008*/ 	.word	0x00000000
	.align		4
        /*000c*/ 	.word	0xfffffffe
	.align		4
        /*0010*/ 	.word	0x00000000
	.align		4
        /*0014*/ 	.word	0xfffffffd
	.align		4
        /*0018*/ 	.word	0x00000000
	.align		4
        /*001c*/ 	.word	0xfffffffc


//--------------------- .text.default_function_kernel_2 --------------------------
	.section	.text.default_function_kernel_2,"ax",@progbits
	.align	128
        .global         default_function_kernel_2
        .type           default_function_kernel_2,@function
        .size           default_function_kernel_2,(.L_x_3 - default_function_kernel_2)
        .other          default_function_kernel_2,@"STO_CUDA_ENTRY STV_DEFAULT"
default_function_kernel_2:
.text.default_function_kernel_2:
[----:B------:R-:W-:Y:S01]  /*0000*/  LDC R1, c[0x0][0x37c] ;  /* 0x0000df00ff017b82 */ /* 0x000fe20000000800 */
[----:B------:R-:W0:Y:S07]  /*0010*/  S2R R7, SR_TID.X ;  /* 0x0000000000077919 */ /* 0x000e2e0000002100 */
[----:B------:R-:W1:Y:S02]  /*0020*/  S2UR UR5, SR_CTAID.X ;  /* 0x00000000000579c3 */ /* 0x000e640000002500 */
[----:B-1----:R-:W-:Y:S01]  /*0030*/  USHF.L.U32 UR4, UR5, 0x2, URZ ;  /* 0x0000000205047899 */ /* 0x002fe200080006ff */
[----:B0-----:R-:W-:-:S05]  /*0040*/  SHF.R.U32.HI R0, RZ, 0x3, R7 ;  /* 0x00000003ff007819 */ /* 0x001fca0000011607 */
[----:B------:R-:W-:-:S04]  /*0050*/  LOP3.LUT R0, R0, UR4, RZ, 0xfc, !PT ;  /* 0x0000000400007c12 */ /* 0x000fc8000f8efcff */
[----:B------:R-:W-:-:S13]  /*0060*/  ISETP.GT.U32.AND P0, PT, R0, 0x8, PT ;  /* 0x000000080000780c */ /* 0x000fda0003f04070 */
[----:B------:R-:W-:Y:S05]  /*0070*/  @P0 EXIT ;  /* 0x000000000000094d */ /* 0x000fea0003800000 */
[----:B------:R-:W0:Y:S01]  /*0080*/  LDC.64 R2, c[0x0][0x388] ;  /* 0x0000e200ff027b82 */ /* 0x000e220000000a00 */
[----:B------:R-:W1:Y:S01]  /*0090*/  LDCU.64 UR6, c[0x0][0x358] ;  /* 0x00006b00ff0677ac */ /* 0x000e620008000a00 */
[----:B------:R-:W-:-:S06]  /*00a0*/  USHF.L.U32 UR4, UR5, 0x5, URZ ;  /* 0x0000000505047899 */ /* 0x000fcc00080006ff */
[----:B------:R-:W2:Y:S01]  /*00b0*/  LDC.64 R4, c[0x0][0x380] ;  /* 0x0000e000ff047b82 */ /* 0x000ea20000000a00 */
[----:B------:R-:W-:-:S05]  /*00c0*/  LOP3.LUT R7, R7, UR4, RZ, 0xfc, !PT ;  /* 0x0000000407077c12 */ /* 0x000fca000f8efcff */
[----:B0-----:R-:W-:-:S06]  /*00d0*/  IMAD.WIDE.U32 R2, R7, 0x4, R2 ;  /* 0x0000000407027825 */ /* 0x001fcc00078e0002 */
[----:B-1----:R-:W3:Y:S01]  /*00e0*/  LDG.E.CONSTANT R2, desc[UR6][R2.64] ;  /* 0x0000000602027981 */ /* 0x002ee2000c1e9900 */
[----:B--2---:R-:W-:-:S04]  /*00f0*/  IMAD.WIDE.U32 R4, R7, 0x4, R4 ;  /* 0x0000000407047825 */ /* 0x004fc800078e0004 */
[----:B---3--:R-:W-:-:S06]  /*0100*/  FMUL.RZ R0, R2, 0.15915493667125701904 ;  /* 0x3e22f98302007820 */ /* 0x008fcc000040c000 */
[----:B------:R-:W0:Y:S02]  /*0110*/  MUFU.SIN R0, R0 ;  /* 0x0000000000007308 */ /* 0x000e240000000400 */
[----:B0-----:R-:W-:-:S06]  /*0120*/  FMUL.RZ R9, R0, 0.15915493667125701904 ;  /* 0x3e22f98300097820 */ /* 0x001fcc000040c000 */
[----:B------:R-:W0:Y:S02]  /*0130*/  MUFU.SIN R9, R9 ;  /* 0x0000000900097308 */ /* 0x000e240000000400 */
[----:B0-----:R-:W-:Y:S01]  /*0140*/  STG.E desc[UR6][R4.64], R9 ;  /* 0x0000000904007986 */ /* 0x001fe2000c101906 */
[----:B------:R-:W-:Y:S05]  /*0150*/  EXIT ;  /* 0x000000000000794d */ /* 0x000fea0003800000 */
.L_x_0:
[----:B------:R-:W-:-:S00]  /*0160*/  BRA `(.L_x_0) ;  /* 0xfffffffc00fc7947 */ /* 0x000fc0000383ffff */
[----:B------:R-:W-:-:S00]  /*0170*/  NOP ;  /* 0x0000000000007918 */ /* 0x000fc00000000000 */
        /* <DEDUP_REMOVED lines=8> */
.L_x_3:


//--------------------- .text.default_function_kernel_1 --------------------------
	.section	.text.default_function_kernel_1,"ax",@progbits
	.align	128
        .global         default_function_kernel_1
        .type           default_function_kernel_1,@function
        .size           default_function_kernel_1,(.L_x_4 - default_function_kernel_1)
        .other          default_function_kernel_1,@"STO_CUDA_ENTRY STV_DEFAULT"
default_function_kernel_1:
.text.default_function_kernel_1:
[----:B------:R-:W-:Y:S01]  /*0000*/  LDC R1, c[0x0][0x37c] ;  /* 0x0000df00ff017b82 */ /* 0x000fe20000000800 */
[----:B------:R-:W0:Y:S07]  /*0010*/  S2R R7, SR_CTAID.X ;  /* 0x0000000000077919 */ /* 0x000e2e0000002500 */
[----:B------:R-:W1:Y:S01]  /*0020*/  LDC.64 R2, c[0x0][0x388] ;  /* 0x0000e200ff027b82 */ /* 0x000e620000000a00 */
[----:B------:R-:W2:Y:S01]  /*0030*/  LDCU.64 UR4, c[0x0][0x358] ;  /* 0x00006b00ff0477ac */ /* 0x000ea20008000a00 */
[----:B------:R-:W0:Y:S06]  /*0040*/  S2R R0, SR_TID.X ;  /* 0x0000000000007919 */ /* 0x000e2c0000002100 */
[----:B------:R-:W3:Y:S01]  /*0050*/  LDC.64 R4, c[0x0][0x380] ;  /* 0x0000e000ff047b82 */ /* 0x000ee20000000a00 */
[----:B0-----:R-:W-:-:S04]  /*0060*/  IMAD R7, R7, 0xc, R0 ;  /* 0x0000000c07077824 */ /* 0x001fc800078e0200 */
[----:B-1----:R-:W-:-:S06]  /*0070*/  IMAD.WIDE.U32 R2, R7, 0x4, R2 ;  /* 0x0000000407027825 */ /* 0x002fcc00078e0002 */
[----:B--2---:R-:W2:Y:S01]  /*0080*/  LDG.E.CONSTANT R2, desc[UR4][R2.64] ;  /* 0x0000000402027981 */ /* 0x004ea2000c1e9900 */
[----:B---3--:R-:W-:-:S04]  /*0090*/  IMAD.WIDE.U32 R4, R7, 0x4, R4 ;  /* 0x0000000407047825 */ /* 0x008fc800078e0004 */
[----:B--2---:R-:W-:-:S04]  /*00a0*/  FMUL.RZ R6, R2, 0.15915493667125701904 ;  /* 0x3e22f98302067820 */ /* 0x004fc8000040c000 */
[----:B------:R-:W0:Y:S02]  /*00b0*/  MUFU.SIN R0, R6 ;  /* 0x0000000600007308 */ /* 0x000e240000000400 */
[----:B0-----:R-:W-:-:S06]  /*00c0*/  FMUL R0, R0, 1.4426950216293334961 ;  /* 0x3fb8aa3b00007820 */ /* 0x001fcc0000400000 */
[----:B------:R-:W0:Y:S02]  /*00d0*/  MUFU.EX2 R9, R0 ;  /* 0x0000000000097308 */ /* 0x000e240000000800 */
[----:B0-----:R-:W-:-:S05]  /*00e0*/  FADD R9, R2, -R9 ;  /* 0x8000000902097221 */ /* 0x001fca0000000000 */
[----:B------:R-:W-:Y:S01]  /*00f0*/  STG.E desc[UR4][R4.64], R9 ;  /* 0x0000000904007986 */ /* 0x000fe2000c101904 */
[----:B------:R-:W-:Y:S05]  /*0100*/  EXIT ;  /* 0x000000000000794d */ /* 0x000fea0003800000 */
.L_x_1:
        /* <DEDUP_REMOVED lines=15> */
.L_x_4:


//--------------------- .text.default_function_kernel --------------------------
	.section	.text.default_function_kernel,"ax",@progbits
	.align	128
        .global         default_function_kernel
        .type           default_function_kernel,@function
        .size           default_function_kernel,(.L_x_5 - default_function_kernel)
        .other          default_function_kernel,@"STO_CUDA_ENTRY STV_DEFAULT"
default_function_kernel:
.text.default_function_kernel:
[----:B------:R-:W-:Y:S01]  /*0000*/  LDC R1, c[0x0][0x37c] ;  /* 0x0000df00ff017b82 */ /* 0x000fe20000000800 */
[----:B------:R-:W0:Y:S07]  /*0010*/  S2R R9, SR_CTAID.X ;  /* 0x0000000000097919 */ /* 0x000e2e0000002500 */
[----:B------:R-:W0:Y:S01]  /*0020*/  LDC.64 R2, c[0x0][0x388] ;  /* 0x0000e200ff027b82 */ /* 0x000e220000000a00 */
[----:B------:R-:W1:Y:S01]  /*0030*/  LDCU.64 UR4, c[0x0][0x358] ;  /* 0x00006b00ff0477ac */ /* 0x000e620008000a00 */
[----:B0-----:R-:W-:-:S05]  /*0040*/  IMAD.WIDE.U32 R2, R9, 0x4, R2 ;  /* 0x0000000409027825 */ /* 0x001fca00078e0002 */
[----:B-1----:R0:W2:Y:S01]  /*0050*/  LDG.E.CONSTANT R0, desc[UR4][R2.64] ;  /* 0x0000000402007981 */ /* 0x0020a2000c1e9900 */
[----:B------:R-:W-:Y:S01]  /*0060*/  HFMA2 R5, -RZ, RZ, 1.75, 0 ;  /* 0x3f000000ff057431 */ /* 0x000fe200000001ff */
[----:B0-----:R-:W-:-:S04]  /*0070*/  MOV R3, 0x3d10ecef ;  /* 0x3d10ecef00037802 */ /* 0x001fc80000000f00 */
[C---:B--2---:R-:W-:Y:S01]  /*0080*/  FFMA R4, |R0|.reuse, -R5, 0.5 ;  /* 0x3f00000000047423 */ /* 0x044fe20000000a05 */
[C---:B------:R-:W-:Y:S02]  /*0090*/  FSETP.NEU.AND P1, PT, |R0|.reuse, 1, PT ;  /* 0x3f8000000000780b */ /* 0x040fe40003f2d200 */
[----:B------:R-:W-:Y:S01]  /*00a0*/  FSETP.GT.AND P0, PT, |R0|, 0.56000000238418579102, PT ;  /* 0x3f0f5c290000780b */ /* 0x000fe20003f04200 */
[----:B------:R-:W0:Y:S02]  /*00b0*/  MUFU.RSQ R5, R4 ;  /* 0x0000000400057308 */ /* 0x000e240000001400 */
[----:B0-----:R-:W-:Y:S01]  /*00c0*/  FMUL R6, R4, R5 ;  /* 0x0000000504067220 */ /* 0x001fe20000400000 */
[----:B------:R-:W-:-:S04]  /*00d0*/  FMUL R5, R5, -0.5 ;  /* 0xbf00000005057820 */ /* 0x000fc80000400000 */
[----:B------:R-:W-:-:S04]  /*00e0*/  FFMA R5, R6, R5, 0.5 ;  /* 0x3f00000006057423 */ /* 0x000fc80000000005 */
[----:B------:R-:W-:-:S05]  /*00f0*/  FFMA R5, R6, R5, R6 ;  /* 0x0000000506057223 */ /* 0x000fca0000000006 */
[----:B------:R-:W-:Y:S02]  /*0100*/  FSEL R5, R5, RZ, P1 ;  /* 0x000000ff05057208 */ /* 0x000fe40000800000 */
[----:B------:R-:W-:Y:S02]  /*0110*/  FSETP.GT.AND P1, PT, R0, 0.56000000238418579102, PT ;  /* 0x3f0f5c290000780b */ /* 0x000fe40003f24000 */
[----:B------:R-:W-:-:S04]  /*0120*/  FSEL R5, R5, |R0|, P0 ;  /* 0x4000000005057208 */ /* 0x000fc80000000000 */
[----:B------:R-:W-:-:S05]  /*0130*/  LOP3.LUT R5, R5, 0x80000000, R0, 0xb8, !PT ;  /* 0x8000000005057812 */ /* 0x000fca00078eb800 */
[----:B------:R-:W-:-:S04]  /*0140*/  FMUL R4, R5, R5 ;  /* 0x0000000505047220 */ /* 0x000fc80000400000 */
[----:B------:R-:W-:-:S04]  /*0150*/  FFMA R3, R4, R3, 0.016980519518256187439 ;  /* 0x3c8b1abb04037423 */ /* 0x000fc80000000003 */
[----:B------:R-:W-:-:S04]  /*0160*/  FFMA R3, R4, R3, 0.030762933194637298584 ;  /* 0x3cfc028c04037423 */ /* 0x000fc80000000003 */
[----:B------:R-:W-:-:S04]  /*0170*/  FFMA R3, R4, R3, 0.044709417968988418579 ;  /* 0x3d37213904037423 */ /* 0x000fc80000000003 */
[C---:B------:R-:W-:Y:S02]  /*0180*/  FFMA R7, R4.reuse, R3, 0.074989043176174163818 ;  /* 0x3d9993db04077423 */ /* 0x040fe40000000003 */
[----:B------:R-:W0:Y:S02]  /*0190*/  LDC.64 R2, c[0x0][0x380] ;  /* 0x0000e000ff027b82 */ /* 0x000e240000000a00 */
[----:B------:R-:W-:-:S04]  /*01a0*/  FFMA R7, R4, R7, 0.16666707396507263184 ;  /* 0x3e2aaac604077423 */ /* 0x000fc80000000007 */
[----:B------:R-:W-:Y:S01]  /*01b0*/  FMUL R4, R4, R7 ;  /* 0x0000000704047220 */ /* 0x000fe20000400000 */
[----:B------:R-:W-:-:S03]  /*01c0*/  HFMA2 R7, -RZ, RZ, 1.9599609375, 20144 ;  /* 0x3fd774ebff077431 */ /* 0x000fc600000001ff */
[----:B------:R-:W-:-:S05]  /*01d0*/  FFMA R5, R5, R4, R5 ;  /* 0x0000000405057223 */ /* 0x000fca0000000005 */
[----:B------:R-:W-:-:S05]  /*01e0*/  FSEL R0, R5, -R5, P0 ;  /* 0x8000000505007208 */ /* 0x000fca0000000000 */
[----:B------:R-:W-:Y:S01]  /*01f0*/  @!P1 FFMA R5, R7, 0.93318945169448852539, R0 ;  /* 0x3f6ee58107059823 */ /* 0x000fe20000000000 */
[----:B0-----:R-:W-:-:S04]  /*0200*/  IMAD.WIDE.U32 R2, R9, 0x4, R2 ;  /* 0x0000000409027825 */ /* 0x001fc800078e0002 */
[----:B------:R-:W-:-:S05]  /*0210*/  @P0 FADD R5, R5, R5 ;  /* 0x0000000505050221 */ /* 0x000fca0000000000 */
[----:B------:R-:W-:Y:S01]  /*0220*/  STG.E desc[UR4][R2.64], R5 ;  /* 0x0000000502007986 */ /* 0x000fe2000c101904 */
[----:B------:R-:W-:Y:S05]  /*0230*/  EXIT ;  /* 0x000000000000794d */ /* 0x000fea0003800000 */
.L_x_2:
        /* <DEDUP_REMOVED lines=12> */
.L_x_5:


//--------------------- .nv.shared.reserved.0     --------------------------
	.section	.nv.shared.reserved.0,"aw",@nobits
	.weak		__nv_reservedSMEM_offset_0_alias
	.size		__nv_reservedSMEM_offset_0_alias, 0, 64
	.other		__nv_reservedSMEM_offset_0_alias,@"STO_CUDA_RESERVED_SHARED STV_DEFAULT"
__nv_reservedSMEM_offset_0_alias:
	.zero		0
	.zero		64


//--------------------- .nv.constant0.default_function_kernel_2 --------------------------
	.section	.nv.constant0.default_function_kernel_2,"a",@progbits
	.sectionflags	@""
	.align	4
.nv.constant0.default_function_kernel_2:
	.zero		912


//--------------------- .nv.constant0.default_function_kernel_1 --------------------------
	.section	.nv.constant0.default_function_kernel_1,"a",@progbits
	.sectionflags	@""
	.align	4
.nv.constant0.default_function_kernel_1:
	.zero		912


//--------------------- .nv.constant0.default_function_kernel --------------------------
	.section	.nv.constant0.default_function_kernel,"a",@progbits
	.sectionflags	@""
	.align	4
.nv.constant0.default_function_kernel:
	.zero		912


//--------------------- SYMBOLS --------------------------

	.type		.nv.reservedSmem.offset0,@object
	.size		.nv.reservedSmem.offset0,0x4
